//
// Generated by NVIDIA NVVM Compiler
//
// Compiler Build ID: CL-36424714
// Cuda compilation tools, release 13.0, V13.0.88
// Based on NVVM 20.0.0
//

.version 9.0
.target sm_100
.address_size 64

	// .globl	_Z10heatKernelPfjjfff

.visible .entry _Z10heatKernelPfjjfff(
	.param .u64 .ptr .align 1 _Z10heatKernelPfjjfff_param_0,
	.param .u32 _Z10heatKernelPfjjfff_param_1,
	.param .u32 _Z10heatKernelPfjjfff_param_2,
	.param .f32 _Z10heatKernelPfjjfff_param_3,
	.param .f32 _Z10heatKernelPfjjfff_param_4,
	.param .f32 _Z10heatKernelPfjjfff_param_5
)
{
	.reg .pred 	%p<13>;
	.reg .b32 	%r<20>;
	.reg .b32 	%f<60>;
	.reg .b64 	%rd<9>;

	ld.param.u64 	%rd4, [_Z10heatKernelPfjjfff_param_0];
	ld.param.u32 	%r9, [_Z10heatKernelPfjjfff_param_1];
	ld.param.u32 	%r10, [_Z10heatKernelPfjjfff_param_2];
	ld.param.f32 	%f2, [_Z10heatKernelPfjjfff_param_3];
	ld.param.f32 	%f3, [_Z10heatKernelPfjjfff_param_4];
	ld.param.f32 	%f4, [_Z10heatKernelPfjjfff_param_5];
	mov.u32 	%r11, %ctaid.x;
	mov.u32 	%r12, %ntid.x;
	mov.u32 	%r13, %tid.x;
	mad.lo.s32 	%r1, %r11, %r12, %r13;
	setp.ge.u32 	%p1, %r1, %r9;
	setp.eq.s32 	%p2, %r10, 0;
	or.pred  	%p3, %p1, %p2;
	@%p3 bra 	$L__BB0_17;
	cvta.to.global.u64 	%rd5, %rd4;
	add.s32 	%r14, %r9, 1;
	mul.wide.u32 	%rd6, %r14, 4;
	add.s64 	%rd1, %rd5, %rd6;
	mul.wide.u32 	%rd7, %r1, 4;
	add.s64 	%rd2, %rd5, %rd7;
	add.s32 	%r15, %r1, 2;
	mul.wide.u32 	%rd8, %r15, 4;
	add.s64 	%rd3, %rd5, %rd8;
	mul.f32 	%f1, %f3, %f3;
	add.s32 	%r16, %r10, -1;
	and.b32  	%r2, %r10, 3;
	setp.lt.u32 	%p4, %r16, 3;
	@%p4 bra 	$L__BB0_12;
	and.b32  	%r17, %r10, -4;
	neg.s32 	%r18, %r17;
$L__BB0_3:
	setp.ne.s32 	%p5, %r1, 0;
	@%p5 bra 	$L__BB0_5;
	ld.global.f32 	%f5, [%rd1];
	add.f32 	%f6, %f2, %f5;
	st.global.f32 	[%rd1], %f6;
$L__BB0_5:
	setp.ne.s32 	%p6, %r1, 0;
	ld.global.f32 	%f7, [%rd2];
	ld.global.f32 	%f8, [%rd2+4];
	add.f32 	%f9, %f8, %f8;
	sub.f32 	%f10, %f7, %f9;
	ld.global.f32 	%f11, [%rd3];
	add.f32 	%f12, %f11, %f10;
	mul.f32 	%f13, %f4, %f12;
	div.rn.f32 	%f14, %f13, %f1;
	add.f32 	%f15, %f8, %f14;
	st.global.f32 	[%rd2+4], %f15;
	bar.sync 	0;
	@%p6 bra 	$L__BB0_7;
	ld.global.f32 	%f16, [%rd1];
	add.f32 	%f17, %f2, %f16;
	st.global.f32 	[%rd1], %f17;
$L__BB0_7:
	setp.ne.s32 	%p7, %r1, 0;
	ld.global.f32 	%f18, [%rd2];
	ld.global.f32 	%f19, [%rd2+4];
	add.f32 	%f20, %f19, %f19;
	sub.f32 	%f21, %f18, %f20;
	ld.global.f32 	%f22, [%rd3];
	add.f32 	%f23, %f22, %f21;
	mul.f32 	%f24, %f4, %f23;
	div.rn.f32 	%f25, %f24, %f1;
	add.f32 	%f26, %f19, %f25;
	st.global.f32 	[%rd2+4], %f26;
	bar.sync 	0;
	@%p7 bra 	$L__BB0_9;
	ld.global.f32 	%f27, [%rd1];
	add.f32 	%f28, %f2, %f27;
	st.global.f32 	[%rd1], %f28;
$L__BB0_9:
	setp.ne.s32 	%p8, %r1, 0;
	ld.global.f32 	%f29, [%rd2];
	ld.global.f32 	%f30, [%rd2+4];
	add.f32 	%f31, %f30, %f30;
	sub.f32 	%f32, %f29, %f31;
	ld.global.f32 	%f33, [%rd3];
	add.f32 	%f34, %f33, %f32;
	mul.f32 	%f35, %f4, %f34;
	div.rn.f32 	%f36, %f35, %f1;
	add.f32 	%f37, %f30, %f36;
	st.global.f32 	[%rd2+4], %f37;
	bar.sync 	0;
	@%p8 bra 	$L__BB0_11;
	ld.global.f32 	%f38, [%rd1];
	add.f32 	%f39, %f2, %f38;
	st.global.f32 	[%rd1], %f39;
$L__BB0_11:
	ld.global.f32 	%f40, [%rd2];
	ld.global.f32 	%f41, [%rd2+4];
	add.f32 	%f42, %f41, %f41;
	sub.f32 	%f43, %f40, %f42;
	ld.global.f32 	%f44, [%rd3];
	add.f32 	%f45, %f44, %f43;
	mul.f32 	%f46, %f4, %f45;
	div.rn.f32 	%f47, %f46, %f1;
	add.f32 	%f48, %f41, %f47;
	st.global.f32 	[%rd2+4], %f48;
	bar.sync 	0;
	add.s32 	%r18, %r18, 4;
	setp.ne.s32 	%p9, %r18, 0;
	@%p9 bra 	$L__BB0_3;
$L__BB0_12:
	setp.eq.s32 	%p10, %r2, 0;
	@%p10 bra 	$L__BB0_17;
	neg.s32 	%r19, %r2;
$L__BB0_14:
	.pragma "nounroll";
	setp.ne.s32 	%p11, %r1, 0;
	@%p11 bra 	$L__BB0_16;
	ld.global.f32 	%f49, [%rd1];
	add.f32 	%f50, %f2, %f49;
	st.global.f32 	[%rd1], %f50;
$L__BB0_16:
	ld.global.f32 	%f51, [%rd2];
	ld.global.f32 	%f52, [%rd2+4];
	add.f32 	%f53, %f52, %f52;
	sub.f32 	%f54, %f51, %f53;
	ld.global.f32 	%f55, [%rd3];
	add.f32 	%f56, %f55, %f54;
	mul.f32 	%f57, %f4, %f56;
	div.rn.f32 	%f58, %f57, %f1;
	add.f32 	%f59, %f52, %f58;
	st.global.f32 	[%rd2+4], %f59;
	bar.sync 	0;
	add.s32 	%r19, %r19, 1;
	setp.ne.s32 	%p12, %r19, 0;
	@%p12 bra 	$L__BB0_14;
$L__BB0_17:
	ret;

}


// ===== COMPILED SASS (sm_100) =====

	.target	sm_100

	.elftype	@"ET_EXEC"


//--------------------- .note.nv.tkinfo           --------------------------
	.section	.note.nv.tkinfo,"",@"SHT_NOTE"
	.sectionflags	@"SHF_NOTE_NV_TKINFO"
	.tkinfo
        /*0018*/ 	.word	0x00000002
        /*0030*/ 	.string	""
        /*0030*/ 	.string	"ptxas"
        /*0030*/ 	.string	"Cuda compilation tools, release 13.0, V13.0.88"
        /*0030*/ 	.string	"Build cuda_13.0.r13.0/compiler.36424714_0"
        /*0030*/ 	.string	"-arch sm_100 -m 64 "



//--------------------- .note.nv.cuinfo           --------------------------
	.section	.note.nv.cuinfo,"",@"SHT_NOTE"
	.sectionflags	@"SHF_NOTE_NV_CUINFO"
        /*0018*/ 	.short	0x0002
        /*001a*/ 	.short	0x0064
        /*001c*/ 	.short	0x0082
	.zero		2


//--------------------- .nv.info                  --------------------------
	.section	.nv.info,"",@"SHT_CUDA_INFO"
	.align	4


	//----- nvinfo : EIATTR_REGCOUNT
	.align		4
        /*0000*/ 	.byte	0x04, 0x2f
        /*0002*/ 	.short	(.L_1 - .L_0)
	.align		4
.L_0:
        /*0004*/ 	.word	index@(_Z10heatKernelPfjjfff)
        /*0008*/ 	.word	0x00000018


	//----- nvinfo : EIATTR_FRAME_SIZE
	.align		4
.L_1:
        /*000c*/ 	.byte	0x04, 0x11
        /*000e*/ 	.short	(.L_3 - .L_2)
	.align		4
.L_2:
        /*0010*/ 	.word	index@($__internal_0_$__cuda_sm3x_div_rn_noftz_f32_slowpath)
        /*0014*/ 	.word	0x00000000


	//----- nvinfo : EIATTR_FRAME_SIZE
	.align		4
.L_3:
        /*0018*/ 	.byte	0x04, 0x11
        /*001a*/ 	.short	(.L_5 - .L_4)
	.align		4
.L_4:
        /*001c*/ 	.word	index@(_Z10heatKernelPfjjfff)
        /*0020*/ 	.word	0x00000000


	//----- nvinfo : EIATTR_MIN_STACK_SIZE
	.align		4
.L_5:
        /*0024*/ 	.byte	0x04, 0x12
        /*0026*/ 	.short	(.L_7 - .L_6)
	.align		4
.L_6:
        /*0028*/ 	.word	index@(_Z10heatKernelPfjjfff)
        /*002c*/ 	.word	0x00000000
.L_7:


//--------------------- .nv.compat                --------------------------
	.section	.nv.compat,"",@"SHT_CUDA_COMPAT_INFO"
	.align	4
        /*0000*/ 	.byte	0x02, 0x09, 0x00, 0x00, 0x02, 0x02, 0x01, 0x00, 0x02, 0x05, 0x05, 0x00, 0x03, 0x07, 0x01, 0x01
        /*0010*/ 	.byte	0x02, 0x03, 0x00, 0x00, 0x02, 0x06, 0x01, 0x00, 0x04, 0x0b, 0x08, 0x00, 0x01, 0x00, 0x00, 0x00
        /*0020*/ 	.byte	0x00, 0x00, 0x00, 0x00


//--------------------- .nv.info._Z10heatKernelPfjjfff --------------------------
	.section	.nv.info._Z10heatKernelPfjjfff,"",@"SHT_CUDA_INFO"
	.sectionflags	@""
	.align	4


	//----- nvinfo : EIATTR_CUDA_API_VERSION
	.align		4
        /*0000*/ 	.byte	0x04, 0x37
        /*0002*/ 	.short	(.L_9 - .L_8)
.L_8:
        /*0004*/ 	.word	0x00000082


	//----- nvinfo : EIATTR_KPARAM_INFO
	.align		4
.L_9:
        /*0008*/ 	.byte	0x04, 0x17
        /*000a*/ 	.short	(.L_11 - .L_10)
.L_10:
        /*000c*/ 	.word	0x00000000
        /*0010*/ 	.short	0x0005
        /*0012*/ 	.short	0x0018
        /*0014*/ 	.byte	0x00, 0xf0, 0x11, 0x00


	//----- nvinfo : EIATTR_KPARAM_INFO
	.align		4
.L_11:
        /*0018*/ 	.byte	0x04, 0x17
        /*001a*/ 	.short	(.L_13 - .L_12)
.L_12:
        /*001c*/ 	.word	0x00000000
        /*0020*/ 	.short	0x0004
        /*0022*/ 	.short	0x0014
        /*0024*/ 	.byte	0x00, 0xf0, 0x11, 0x00


	//----- nvinfo : EIATTR_KPARAM_INFO
	.align		4
.L_13:
        /*0028*/ 	.byte	0x04, 0x17
        /*002a*/ 	.short	(.L_15 - .L_14)
.L_14:
        /*002c*/ 	.word	0x00000000
        /*0030*/ 	.short	0x0003
        /*0032*/ 	.short	0x0010
        /*0034*/ 	.byte	0x00, 0xf0, 0x11, 0x00


	//----- nvinfo : EIATTR_KPARAM_INFO
	.align		4
.L_15:
        /*0038*/ 	.byte	0x04, 0x17
        /*003a*/ 	.short	(.L_17 - .L_16)
.L_16:
        /*003c*/ 	.word	0x00000000
        /*0040*/ 	.short	0x0002
        /*0042*/ 	.short	0x000c
        /*0044*/ 	.byte	0x00, 0xf0, 0x11, 0x00


	//----- nvinfo : EIATTR_KPARAM_INFO
	.align		4
.L_17:
        /*0048*/ 	.byte	0x04, 0x17
        /*004a*/ 	.short	(.L_19 - .L_18)
.L_18:
        /*004c*/ 	.word	0x00000000
        /*0050*/ 	.short	0x0001
        /*0052*/ 	.short	0x0008
        /*0054*/ 	.byte	0x00, 0xf0, 0x11, 0x00


	//----- nvinfo : EIATTR_KPARAM_INFO
	.align		4
.L_19:
        /*0058*/ 	.byte	0x04, 0x17
        /*005a*/ 	.short	(.L_21 - .L_20)
.L_20:
        /*005c*/ 	.word	0x00000000
        /*0060*/ 	.short	0x0000
        /*0062*/ 	.short	0x0000
        /*0064*/ 	.byte	0x00, 0xf5, 0x21, 0x00


	//----- nvinfo : EIATTR_SPARSE_MMA_MASK
	.align		4
.L_21:
        /*0068*/ 	.byte	0x03, 0x50
        /*006a*/ 	.short	0x0000


	//----- nvinfo : EIATTR_MAXREG_COUNT
	.align		4
        /*006c*/ 	.byte	0x03, 0x1b
        /*006e*/ 	.short	0x00ff


	//----- nvinfo : EIATTR_NUM_BARRIERS
	.align		4
        /*0070*/ 	.byte	0x02, 0x4c
        /*0072*/ 	.byte	0x01
	.zero		1


	//----- nvinfo : EIATTR_MERCURY_ISA_VERSION
	.align		4
        /*0074*/ 	.byte	0x03, 0x5f
        /*0076*/ 	.short	0x0101


	//----- nvinfo : EIATTR_VRC_CTA_INIT_COUNT
	.align		4
        /*0078*/ 	.byte	0x02, 0x4a
	.zero		1
	.zero		1


	//----- nvinfo : EIATTR_EXIT_INSTR_OFFSETS
	.align		4
        /*007c*/ 	.byte	0x04, 0x1c
        /*007e*/ 	.short	(.L_23 - .L_22)


	//   ....[0]....
.L_22:
        /*0080*/ 	.word	0x00000080


	//   ....[1]....
        /*0084*/ 	.word	0x000008c0


	//   ....[2]....
        /*0088*/ 	.word	0x00000af0


	//----- nvinfo : EIATTR_CRS_STACK_SIZE
	.align		4
.L_23:
        /*008c*/ 	.byte	0x04, 0x1e
        /*008e*/ 	.short	(.L_25 - .L_24)
.L_24:
        /*0090*/ 	.word	0x00000000


	//----- nvinfo : EIATTR_CBANK_PARAM_SIZE
	.align		4
.L_25:
        /*0094*/ 	.byte	0x03, 0x19
        /*0096*/ 	.short	0x001c


	//----- nvinfo : EIATTR_PARAM_CBANK
	.align		4
        /*0098*/ 	.byte	0x04, 0x0a
        /*009a*/ 	.short	(.L_27 - .L_26)
	.align		4
.L_26:
        /*009c*/ 	.word	index@(.nv.constant0._Z10heatKernelPfjjfff)
        /*00a0*/ 	.short	0x0380
        /*00a2*/ 	.short	0x001c


	//----- nvinfo : EIATTR_SW_WAR
	.align		4
.L_27:
        /*00a4*/ 	.byte	0x04, 0x36
        /*00a6*/ 	.short	(.L_29 - .L_28)
.L_28:
        /*00a8*/ 	.word	0x00000008
.L_29:


//--------------------- .nv.callgraph             --------------------------
	.section	.nv.callgraph,"",@"SHT_CUDA_CALLGRAPH"
	.align	4
	.sectionentsize	8
	.align		4
        /*0000*/ 	.word	0x00000000
	.align		4
        /*0004*/ 	.word	0xffffffff
	.align		4
        /*0008*/ 	.word	0x00000000
	.align		4
        /*000c*/ 	.word	0xfffffffe
	.align		4
        /*0010*/ 	.word	0x00000000
	.align		4
        /*0014*/ 	.word	0xfffffffd
	.align		4
        /*0018*/ 	.word	0x00000000
	.align		4
        /*001c*/ 	.word	0xfffffffc


//--------------------- .text._Z10heatKernelPfjjfff --------------------------
	.section	.text._Z10heatKernelPfjjfff,"ax",@progbits
	.align	128
        .global         _Z10heatKernelPfjjfff
        .type           _Z10heatKernelPfjjfff,@function
        .size           _Z10heatKernelPfjjfff,(.L_x_25 - _Z10heatKernelPfjjfff)
        .other          _Z10heatKernelPfjjfff,@"STO_CUDA_ENTRY STV_DEFAULT"
_Z10heatKernelPfjjfff:
.text._Z10heatKernelPfjjfff:
[----:B------:R-:W-:Y:S01]  /*0000*/  LDC R1, c[0x0][0x37c] ;  /* 0x0000df00ff017b82 */ /* 0x000fe20000000800 */
[----:B------:R-:W0:Y:S07]  /*0010*/  S2R R0, SR_TID.X ;  /* 0x0000000000007919 */ /* 0x000e2e0000002100 */
[----:B------:R-:W0:Y:S08]  /*0020*/  S2UR UR4, SR_CTAID.X ;  /* 0x00000000000479c3 */ /* 0x000e300000002500 */
[----:B------:R-:W0:Y:S08]  /*0030*/  LDC R11, c[0x0][0x360] ;  /* 0x0000d800ff0b7b82 */ /* 0x000e300000000800 */
[----:B------:R-:W1:Y:S01]  /*0040*/  LDC.64 R12, c[0x0][0x388] ;  /* 0x0000e200ff0c7b82 */ /* 0x000e620000000a00 */
[----:B0-----:R-:W-:Y:S01]  /*0050*/  IMAD R11, R11, UR4, R0 ;  /* 0x000000040b0b7c24 */ /* 0x001fe2000f8e0200 */
[----:B-1----:R-:W-:-:S04]  /*0060*/  ISETP.NE.AND P0, PT, R13, RZ, PT ;  /* 0x000000ff0d00720c */ /* 0x002fc80003f05270 */
[----:B------:R-:W-:-:S13]  /*0070*/  ISETP.GE.U32.OR P0, PT, R11, R12, !P0 ;  /* 0x0000000c0b00720c */ /* 0x000fda0004706470 */
[----:B------:R-:W-:Y:S05]  /*0080*/  @P0 EXIT ;  /* 0x000000000000094d */ /* 0x000fea0003800000 */
[----:B------:R-:W0:Y:S01]  /*0090*/  LDC.64 R8, c[0x0][0x380] ;  /* 0x0000e000ff087b82 */ /* 0x000e220000000a00 */
[----:B------:R-:W-:Y:S01]  /*00a0*/  IADD3 R0, PT, PT, R13, -0x1, RZ ;  /* 0xffffffff0d007810 */ /* 0x000fe20007ffe0ff */
[----:B------:R-:W-:Y:S01]  /*00b0*/  VIADD R7, R11, 0x2 ;  /* 0x000000020b077836 */ /* 0x000fe20000000000 */
[----:B------:R-:W-:Y:S01]  /*00c0*/  IADD3 R5, PT, PT, R12, 0x1, RZ ;  /* 0x000000010c057810 */ /* 0x000fe20007ffe0ff */
[----:B------:R-:W1:Y:S01]  /*00d0*/  LDCU.64 UR4, c[0x0][0x358] ;  /* 0x00006b00ff0477ac */ /* 0x000e620008000a00 */
[----:B------:R-:W-:Y:S02]  /*00e0*/  ISETP.GE.U32.AND P0, PT, R0, 0x3, PT ;  /* 0x000000030000780c */ /* 0x000fe40003f06070 */
[----:B------:R-:W-:Y:S01]  /*00f0*/  LOP3.LUT R10, R13, 0x3, RZ, 0xc0, !PT ;  /* 0x000000030d0a7812 */ /* 0x000fe200078ec0ff */
[----:B------:R-:W2:Y:S01]  /*0100*/  LDC R3, c[0x0][0x394] ;  /* 0x0000e500ff037b82 */ /* 0x000ea20000000800 */
[----:B0-----:R-:W-:-:S04]  /*0110*/  IMAD.WIDE.U32 R4, R5, 0x4, R8 ;  /* 0x0000000405047825 */ /* 0x001fc800078e0008 */
[----:B------:R-:W-:-:S04]  /*0120*/  IMAD.WIDE.U32 R6, R7, 0x4, R8 ;  /* 0x0000000407067825 */ /* 0x000fc800078e0008 */
[----:B------:R-:W-:-:S04]  /*0130*/  IMAD.WIDE.U32 R8, R11, 0x4, R8 ;  /* 0x000000040b087825 */ /* 0x000fc800078e0008 */
[----:B--2---:R-:W-:Y:S01]  /*0140*/  FMUL R3, R3, R3 ;  /* 0x0000000303037220 */ /* 0x004fe20000400000 */
[----:B-1----:R-:W-:Y:S06]  /*0150*/  @!P0 BRA `(.L_x_0) ;  /* 0x0000000400d48947 */ /* 0x002fec0003800000 */
[----:B------:R-:W-:Y:S01]  /*0160*/  LOP3.LUT R2, R13, 0xfffffffc, RZ, 0xc0, !PT ;  /* 0xfffffffc0d027812 */ /* 0x000fe200078ec0ff */
[----:B------:R-:W0:Y:S03]  /*0170*/  LDCU UR6, c[0x0][0x398] ;  /* 0x00007300ff0677ac */ /* 0x000e260008000800 */
[----:B------:R-:W-:-:S07]  /*0180*/  IADD3 R2, PT, PT, -R2, RZ, RZ ;  /* 0x000000ff02027210 */ /* 0x000fce0007ffe1ff */
.L_x_9:
[----:B------:R-:W-:-:S13]  /*0190*/  ISETP.NE.AND P4, PT, R11, RZ, PT ;  /* 0x000000ff0b00720c */ /* 0x000fda0003f85270 */
[----:B------:R-:W2:Y:S01]  /*01a0*/  @!P4 LDG.E R0, desc[UR4][R4.64] ;  /* 0x000000040400c981 */ /* 0x000ea2000c1e1900 */
[----:B------:R-:W2:Y:S02]  /*01b0*/  @!P4 LDC R13, c[0x0][0x390] ;  /* 0x0000e400ff0dcb82 */ /* 0x000ea40000000800 */
[----:B--2---:R-:W-:-:S05]  /*01c0*/  @!P4 FADD R13, R0, R13 ;  /* 0x0000000d000dc221 */ /* 0x004fca0000000000 */
[----:B-1----:R1:W-:Y:S04]  /*01d0*/  @!P4 STG.E desc[UR4][R4.64], R13 ;  /* 0x0000000d0400c986 */ /* 0x0023e8000c101904 */
[----:B------:R-:W2:Y:S04]  /*01e0*/  LDG.E R15, desc[UR4][R8.64+0x4] ;  /* 0x00000404080f7981 */ /* 0x000ea8000c1e1900 */
[----:B------:R-:W3:Y:S04]  /*01f0*/  LDG.E R0, desc[UR4][R8.64] ;  /* 0x0000000408007981 */ /* 0x000ee8000c1e1900 */
[----:B------:R-:W4:Y:S01]  /*0200*/  LDG.E R19, desc[UR4][R6.64] ;  /* 0x0000000406137981 */ /* 0x000f22000c1e1900 */
[----:B------:R-:W5:Y:S01]  /*0210*/  MUFU.RCP R12, R3 ;  /* 0x00000003000c7308 */ /* 0x000f620000001000 */
[----:B------:R-:W-:Y:S01]  /*0220*/  VIADD R2, R2, 0x4 ;  /* 0x0000000402027836 */ /* 0x000fe20000000000 */
[----:B------:R-:W-:Y:S04]  /*0230*/  BSSY.RECONVERGENT B0, `(.L_x_1) ;  /* 0x0000010000007945 */ /* 0x000fe80003800200 */
[----:B------:R-:W-:Y:S01]  /*0240*/  ISETP.NE.AND P5, PT, R2, RZ, PT ;  /* 0x000000ff0200720c */ /* 0x000fe20003fa5270 */
[----:B--2---:R-:W-:-:S04]  /*0250*/  FADD R17, R15, R15 ;  /* 0x0000000f0f117221 */ /* 0x004fc80000000000 */
[----:B---3--:R-:W-:Y:S01]  /*0260*/  FADD R0, R0, -R17 ;  /* 0x8000001100007221 */ /* 0x008fe20000000000 */
[----:B-----5:R-:W-:-:S03]  /*0270*/  FFMA R17, -R3, R12, 1 ;  /* 0x3f80000003117423 */ /* 0x020fc6000000010c */
[----:B----4-:R-:W-:Y:S01]  /*0280*/  FADD R0, R0, R19 ;  /* 0x0000001300007221 */ /* 0x010fe20000000000 */
[----:B------:R-:W-:-:S03]  /*0290*/  FFMA R17, R12, R17, R12 ;  /* 0x000000110c117223 */ /* 0x000fc6000000000c */
[----:B0-----:R-:W-:-:S04]  /*02a0*/  FMUL R0, R0, UR6 ;  /* 0x0000000600007c20 */ /* 0x001fc80008400000 */
[----:B------:R-:W0:Y:S01]  /*02b0*/  FCHK P0, R0, R3 ;  /* 0x0000000300007302 */ /* 0x000e220000000000 */
[----:B------:R-:W-:-:S04]  /*02c0*/  FFMA R12, R0, R17, RZ ;  /* 0x00000011000c7223 */ /* 0x000fc800000000ff */
[----:B-1----:R-:W-:-:S04]  /*02d0*/  FFMA R13, -R3, R12, R0 ;  /* 0x0000000c030d7223 */ /* 0x002fc80000000100 */
[----:B------:R-:W-:Y:S01]  /*02e0*/  FFMA R12, R17, R13, R12 ;  /* 0x0000000d110c7223 */ /* 0x000fe2000000000c */
[----:B0-----:R-:W-:Y:S06]  /*02f0*/  @!P0 BRA `(.L_x_2) ;  /* 0x00000000000c8947 */ /* 0x001fec0003800000 */
[----:B------:R-:W-:-:S07]  /*0300*/  MOV R12, 0x320 ;  /* 0x00000320000c7802 */ /* 0x000fce0000000f00 */
[----:B------:R-:W-:Y:S05]  /*0310*/  CALL.REL.NOINC `($__internal_0_$__cuda_sm3x_div_rn_noftz_f32_slowpath) ;  /* 0x0000000400f87944 */ /* 0x000fea0003c00000 */
[----:B------:R-:W-:-:S07]  /*0320*/  MOV R12, R0 ;  /* 0x00000000000c7202 */ /* 0x000fce0000000f00 */
.L_x_2:
[----:B------:R-:W-:Y:S05]  /*0330*/  BSYNC.RECONVERGENT B0 ;  /* 0x0000000000007941 */ /* 0x000fea0003800200 */
.L_x_1:
[----:B------:R-:W-:Y:S01]  /*0340*/  FADD R13, R15, R12 ;  /* 0x0000000c0f0d7221 */ /* 0x000fe20000000000 */
[----:B------:R-:W0:Y:S04]  /*0350*/  @!P4 LDC R17, c[0x0][0x390] ;  /* 0x0000e400ff11cb82 */ /* 0x000e280000000800 */
[----:B------:R1:W-:Y:S04]  /*0360*/  STG.E desc[UR4][R8.64+0x4], R13 ;  /* 0x0000040d08007986 */ /* 0x0003e8000c101904 */
[----:B------:R-:W-:Y:S06]  /*0370*/  BAR.SYNC.DEFER_BLOCKING 0x0 ;  /* 0x0000000000007b1d */ /* 0x000fec0000010000 */
[----:B------:R-:W0:Y:S02]  /*0380*/  @!P4 LDG.E R0, desc[UR4][R4.64] ;  /* 0x000000040400c981 */ /* 0x000e24000c1e1900 */
[----:B0-----:R-:W-:-:S05]  /*0390*/  @!P4 FADD R17, R0, R17 ;  /* 0x000000110011c221 */ /* 0x001fca0000000000 */
[----:B------:R0:W-:Y:S04]  /*03a0*/  @!P4 STG.E desc[UR4][R4.64], R17 ;  /* 0x000000110400c986 */ /* 0x0001e8000c101904 */
[----:B------:R-:W2:Y:S04]  /*03b0*/  LDG.E R15, desc[UR4][R8.64+0x4] ;  /* 0x00000404080f7981 */ /* 0x000ea8000c1e1900 */
[----:B------:R-:W3:Y:S04]  /*03c0*/  LDG.E R0, desc[UR4][R8.64] ;  /* 0x0000000408007981 */ /* 0x000ee8000c1e1900 */
[----:B------:R-:W4:Y:S01]  /*03d0*/  LDG.E R21, desc[UR4][R6.64] ;  /* 0x0000000406157981 */ /* 0x000f22000c1e1900 */
[----:B------:R-:W1:Y:S01]  /*03e0*/  MUFU.RCP R14, R3 ;  /* 0x00000003000e7308 */ /* 0x000e620000001000 */
[----:B------:R-:W-:Y:S01]  /*03f0*/  BSSY.RECONVERGENT B0, `(.L_x_3) ;  /* 0x0000010000007945 */ /* 0x000fe20003800200 */
[----:B------:R-:W-:Y:S01]  /*0400*/  ISETP.NE.AND P4, PT, R11, RZ, PT ;  /* 0x000000ff0b00720c */ /* 0x000fe20003f85270 */
[----:B-1----:R-:W-:Y:S01]  /*0410*/  FFMA R13, -R3, R14, 1 ;  /* 0x3f800000030d7423 */ /* 0x002fe2000000010e */
[----:B--2---:R-:W-:-:S04]  /*0420*/  FADD R19, R15, R15 ;  /* 0x0000000f0f137221 */ /* 0x004fc80000000000 */
[----:B---3--:R-:W-:-:S04]  /*0430*/  FADD R0, R0, -R19 ;  /* 0x8000001300007221 */ /* 0x008fc80000000000 */
[----:B----4-:R-:W-:-:S04]  /*0440*/  FADD R0, R0, R21 ;  /* 0x0000001500007221 */ /* 0x010fc80000000000 */
[----:B------:R-:W-:Y:S01]  /*0450*/  FMUL R12, R0, UR6 ;  /* 0x00000006000c7c20 */ /* 0x000fe20008400000 */
[----:B------:R-:W-:-:S03]  /*0460*/  FFMA R0, R14, R13, R14 ;  /* 0x0000000d0e007223 */ /* 0x000fc6000000000e */
[----:B------:R-:W1:Y:S01]  /*0470*/  FCHK P0, R12, R3 ;  /* 0x000000030c007302 */ /* 0x000e620000000000 */
[----:B------:R-:W-:-:S04]  /*0480*/  FFMA R13, R0, R12, RZ ;  /* 0x0000000c000d7223 */ /* 0x000fc800000000ff */
[----:B------:R-:W-:-:S04]  /*0490*/  FFMA R14, -R3, R13, R12 ;  /* 0x0000000d030e7223 */ /* 0x000fc8000000010c */
[----:B------:R-:W-:Y:S01]  /*04a0*/  FFMA R0, R0, R14, R13 ;  /* 0x0000000e00007223 */ /* 0x000fe2000000000d */
[----:B01----:R-:W-:Y:S06]  /*04b0*/  @!P0 BRA `(.L_x_4) ;  /* 0x00000000000c8947 */ /* 0x003fec0003800000 */
[----:B------:R-:W-:Y:S01]  /*04c0*/  IMAD.MOV.U32 R0, RZ, RZ, R12 ;  /* 0x000000ffff007224 */ /* 0x000fe200078e000c */
[----:B------:R-:W-:-:S07]  /*04d0*/  MOV R12, 0x4f0 ;  /* 0x000004f0000c7802 */ /* 0x000fce0000000f00 */
[----:B------:R-:W-:Y:S05]  /*04e0*/  CALL.REL.NOINC `($__internal_0_$__cuda_sm3x_div_rn_noftz_f32_slowpath) ;  /* 0x0000000400847944 */ /* 0x000fea0003c00000 */
.L_x_4:
[----:B------:R-:W-:Y:S05]  /*04f0*/  BSYNC.RECONVERGENT B0 ;  /* 0x0000000000007941 */ /* 0x000fea0003800200 */
.L_x_3:
        /* <DEDUP_REMOVED lines=24> */
[----:B------:R-:W-:Y:S02]  /*0680*/  MOV R0, R12 ;  /* 0x0000000c00007202 */ /* 0x000fe40000000f00 */
[----:B------:R-:W-:-:S07]  /*0690*/  MOV R12, 0x6b0 ;  /* 0x000006b0000c7802 */ /* 0x000fce0000000f00 */
[----:B------:R-:W-:Y:S05]  /*06a0*/  CALL.REL.NOINC `($__internal_0_$__cuda_sm3x_div_rn_noftz_f32_slowpath) ;  /* 0x0000000400147944 */ /* 0x000fea0003c00000 */
.L_x_6:
[----:B------:R-:W-:Y:S05]  /*06b0*/  BSYNC.RECONVERGENT B0 ;  /* 0x0000000000007941 */ /* 0x000fea0003800200 */
.L_x_5:
        /* <DEDUP_REMOVED lines=26> */
.L_x_8:
[----:B------:R-:W-:Y:S05]  /*0860*/  BSYNC.RECONVERGENT B0 ;  /* 0x0000000000007941 */ /* 0x000fea0003800200 */
.L_x_7:
[----:B------:R-:W-:-:S05]  /*0870*/  FADD R15, R15, R0 ;  /* 0x000000000f0f7221 */ /* 0x000fca0000000000 */
[----:B------:R1:W-:Y:S01]  /*0880*/  STG.E desc[UR4][R8.64+0x4], R15 ;  /* 0x0000040f08007986 */ /* 0x0003e2000c101904 */
[----:B------:R-:W-:Y:S06]  /*0890*/  BAR.SYNC.DEFER_BLOCKING 0x0 ;  /* 0x0000000000007b1d */ /* 0x000fec0000010000 */
[----:B------:R-:W-:Y:S05]  /*08a0*/  @P5 BRA `(.L_x_9) ;  /* 0xfffffff800385947 */ /* 0x000fea000383ffff */
.L_x_0:
[----:B------:R-:W-:-:S13]  /*08b0*/  ISETP.NE.AND P0, PT, R10, RZ, PT ;  /* 0x000000ff0a00720c */ /* 0x000fda0003f05270 */
[----:B------:R-:W-:Y:S05]  /*08c0*/  @!P0 EXIT ;  /* 0x000000000000894d */ /* 0x000fea0003800000 */
[----:B------:R-:W-:Y:S01]  /*08d0*/  IMAD.MOV R10, RZ, RZ, -R10 ;  /* 0x000000ffff0a7224 */ /* 0x000fe200078e0a0a */
[----:B------:R-:W0:Y:S06]  /*08e0*/  LDCU UR6, c[0x0][0x398] ;  /* 0x00007300ff0677ac */ /* 0x000e2c0008000800 */
.L_x_12:
[----:B------:R-:W-:-:S13]  /*08f0*/  ISETP.NE.AND P0, PT, R11, RZ, PT ;  /* 0x000000ff0b00720c */ /* 0x000fda0003f05270 */
[----:B--2---:R-:W2:Y:S01]  /*0900*/  @!P0 LDG.E R0, desc[UR4][R4.64] ;  /* 0x0000000404008981 */ /* 0x004ea2000c1e1900 */
[----:B------:R-:W2:Y:S02]  /*0910*/  @!P0 LDC R13, c[0x0][0x390] ;  /* 0x0000e400ff0d8b82 */ /* 0x000ea40000000800 */
[----:B--2---:R-:W-:-:S05]  /*0920*/  @!P0 FADD R13, R0, R13 ;  /* 0x0000000d000d8221 */ /* 0x004fca0000000000 */
[----:B------:R2:W-:Y:S04]  /*0930*/  @!P0 STG.E desc[UR4][R4.64], R13 ;  /* 0x0000000d04008986 */ /* 0x0005e8000c101904 */
[----:B------:R-:W1:Y:S04]  /*0940*/  LDG.E R2, desc[UR4][R8.64+0x4] ;  /* 0x0000040408027981 */ /* 0x000e68000c1e1900 */
[----:B------:R-:W3:Y:S04]  /*0950*/  LDG.E R0, desc[UR4][R8.64] ;  /* 0x0000000408007981 */ /* 0x000ee8000c1e1900 */
[----:B------:R-:W4:Y:S01]  /*0960*/  LDG.E R17, desc[UR4][R6.64] ;  /* 0x0000000406117981 */ /* 0x000f22000c1e1900 */
[----:B------:R-:W5:Y:S01]  /*0970*/  MUFU.RCP R14, R3 ;  /* 0x00000003000e7308 */ /* 0x000f620000001000 */
[----:B------:R-:W-:Y:S01]  /*0980*/  IADD3 R10, PT, PT, R10, 0x1, RZ ;  /* 0x000000010a0a7810 */ /* 0x000fe20007ffe0ff */
[----:B------:R-:W-:Y:S03]  /*0990*/  BSSY.RECONVERGENT B0, `(.L_x_10) ;  /* 0x0000011000007945 */ /* 0x000fe60003800200 */
[----:B------:R-:W-:Y:S01]  /*09a0*/  ISETP.NE.AND P4, PT, R10, RZ, PT ;  /* 0x000000ff0a00720c */ /* 0x000fe20003f85270 */
[----:B-1----:R-:W-:-:S04]  /*09b0*/  FADD R15, R2, R2 ;  /* 0x00000002020f7221 */ /* 0x002fc80000000000 */
[----:B---3--:R-:W-:Y:S01]  /*09c0*/  FADD R0, R0, -R15 ;  /* 0x8000000f00007221 */ /* 0x008fe20000000000 */
[----:B-----5:R-:W-:-:S03]  /*09d0*/  FFMA R15, -R3, R14, 1 ;  /* 0x3f800000030f7423 */ /* 0x020fc6000000010e */
[----:B----4-:R-:W-:-:S04]  /*09e0*/  FADD R0, R0, R17 ;  /* 0x0000001100007221 */ /* 0x010fc80000000000 */
[----:B0-----:R-:W-:Y:S01]  /*09f0*/  FMUL R12, R0, UR6 ;  /* 0x00000006000c7c20 */ /* 0x001fe20008400000 */
[----:B------:R-:W-:-:S03]  /*0a00*/  FFMA R0, R14, R15, R14 ;  /* 0x0000000f0e007223 */ /* 0x000fc6000000000e */
[----:B------:R-:W0:Y:S01]  /*0a10*/  FCHK P0, R12, R3 ;  /* 0x000000030c007302 */ /* 0x000e220000000000 */
[----:B--2---:R-:W-:-:S04]  /*0a20*/  FFMA R13, R0, R12, RZ ;  /* 0x0000000c000d7223 */ /* 0x004fc800000000ff */
[----:B------:R-:W-:-:S04]  /*0a30*/  FFMA R14, -R3, R13, R12 ;  /* 0x0000000d030e7223 */ /* 0x000fc8000000010c */
[----:B------:R-:W-:Y:S01]  /*0a40*/  FFMA R13, R0, R14, R13 ;  /* 0x0000000e000d7223 */ /* 0x000fe2000000000d */
[----:B0-----:R-:W-:Y:S06]  /*0a50*/  @!P0 BRA `(.L_x_11) ;  /* 0x0000000000108947 */ /* 0x001fec0003800000 */
[----:B------:R-:W-:Y:S02]  /*0a60*/  MOV R0, R12 ;  /* 0x0000000c00007202 */ /* 0x000fe40000000f00 */
[----:B------:R-:W-:-:S07]  /*0a70*/  MOV R12, 0xa90 ;  /* 0x00000a90000c7802 */ /* 0x000fce0000000f00 */
[----:B------:R-:W-:Y:S05]  /*0a80*/  CALL.REL.NOINC `($__internal_0_$__cuda_sm3x_div_rn_noftz_f32_slowpath) ;  /* 0x00000000001c7944 */ /* 0x000fea0003c00000 */
[----:B------:R-:W-:-:S07]  /*0a90*/  IMAD.MOV.U32 R13, RZ, RZ, R0 ;  /* 0x000000ffff0d7224 */ /* 0x000fce00078e0000 */
.L_x_11:
[----:B------:R-:W-:Y:S05]  /*0aa0*/  BSYNC.RECONVERGENT B0 ;  /* 0x0000000000007941 */ /* 0x000fea0003800200 */
.L_x_10:
[----:B------:R-:W-:-:S05]  /*0ab0*/  FADD R13, R2, R13 ;  /* 0x0000000d020d7221 */ /* 0x000fca0000000000 */
[----:B------:R2:W-:Y:S01]  /*0ac0*/  STG.E desc[UR4][R8.64+0x4], R13 ;  /* 0x0000040d08007986 */ /* 0x0005e2000c101904 */
[----:B------:R-:W-:Y:S06]  /*0ad0*/  BAR.SYNC.DEFER_BLOCKING 0x0 ;  /* 0x0000000000007b1d */ /* 0x000fec0000010000 */
[----:B------:R-:W-:Y:S05]  /*0ae0*/  @P4 BRA `(.L_x_12) ;  /* 0xfffffffc00804947 */ /* 0x000fea000383ffff */
[----:B------:R-:W-:Y:S05]  /*0af0*/  EXIT ;  /* 0x000000000000794d */ /* 0x000fea0003800000 */
        .weak           $__internal_0_$__cuda_sm3x_div_rn_noftz_f32_slowpath
        .type           $__internal_0_$__cuda_sm3x_div_rn_noftz_f32_slowpath,@function
        .size           $__internal_0_$__cuda_sm3x_div_rn_noftz_f32_slowpath,(.L_x_25 - $__internal_0_$__cuda_sm3x_div_rn_noftz_f32_slowpath)
$__internal_0_$__cuda_sm3x_div_rn_noftz_f32_slowpath:
[--C-:B------:R-:W-:Y:S01]  /*0b00*/  SHF.R.U32.HI R13, RZ, 0x17, R3.reuse ;  /* 0x00000017ff0d7819 */ /* 0x100fe20000011603 */
[----:B------:R-:W-:Y:S01]  /*0b10*/  BSSY.RECONVERGENT B1, `(.L_x_13) ;  /* 0x0000063000017945 */ /* 0x000fe20003800200 */
[----:B------:R-:W-:Y:S01]  /*0b20*/  SHF.R.U32.HI R16, RZ, 0x17, R0 ;  /* 0x00000017ff107819 */ /* 0x000fe20000011600 */
[----:B------:R-:W-:Y:S01]  /*0b30*/  IMAD.MOV.U32 R17, RZ, RZ, R3 ;  /* 0x000000ffff117224 */ /* 0x000fe200078e0003 */
[----:B------:R-:W-:Y:S02]  /*0b40*/  LOP3.LUT R13, R13, 0xff, RZ, 0xc0, !PT ;  /* 0x000000ff0d0d7812 */ /* 0x000fe400078ec0ff */
[----:B------:R-:W-:Y:S02]  /*0b50*/  LOP3.LUT R16, R16, 0xff, RZ, 0xc0, !PT ;  /* 0x000000ff10107812 */ /* 0x000fe400078ec0ff */
[----:B------:R-:W-:Y:S02]  /*0b60*/  IADD3 R19, PT, PT, R13, -0x1, RZ ;  /* 0xffffffff0d137810 */ /* 0x000fe40007ffe0ff */
[----:B------:R-:W-:-:S02]  /*0b70*/  IADD3 R18, PT, PT, R16, -0x1, RZ ;  /* 0xffffffff10127810 */ /* 0x000fc40007ffe0ff */
[----:B------:R-:W-:-:S04]  /*0b80*/  ISETP.GT.U32.AND P0, PT, R19, 0xfd, PT ;  /* 0x000000fd1300780c */ /* 0x000fc80003f04070 */
[----:B------:R-:W-:-:S13]  /*0b90*/  ISETP.GT.U32.OR P0, PT, R18, 0xfd, P0 ;  /* 0x000000fd1200780c */ /* 0x000fda0000704470 */
[----:B------:R-:W-:Y:S01]  /*0ba0*/  @!P0 MOV R14, RZ ;  /* 0x000000ff000e8202 */ /* 0x000fe20000000f00 */
[----:B------:R-:W-:Y:S06]  /*0bb0*/  @!P0 BRA `(.L_x_14) ;  /* 0x00000000005c8947 */ /* 0x000fec0003800000 */
[----:B------:R-:W-:Y:S02]  /*0bc0*/  FSETP.GTU.FTZ.AND P0, PT, |R0|, +INF , PT ;  /* 0x7f8000000000780b */ /* 0x000fe40003f1c200 */
[----:B------:R-:W-:-:S04]  /*0bd0*/  FSETP.GTU.FTZ.AND P1, PT, |R3|, +INF , PT ;  /* 0x7f8000000300780b */ /* 0x000fc80003f3c200 */
[----:B------:R-:W-:-:S13]  /*0be0*/  PLOP3.LUT P0, PT, P0, P1, PT, 0xf8, 0x8f ;  /* 0x00000000008f781c */ /* 0x000fda0000703f70 */
[----:B------:R-:W-:Y:S05]  /*0bf0*/  @P0 BRA `(.L_x_15) ;  /* 0x00000004004c0947 */ /* 0x000fea0003800000 */
[----:B------:R-:W-:-:S13]  /*0c00*/  LOP3.LUT P0, RZ, R17, 0x7fffffff, R0, 0xc8, !PT ;  /* 0x7fffffff11ff7812 */ /* 0x000fda000780c800 */
[----:B------:R-:W-:Y:S05]  /*0c10*/  @!P0 BRA `(.L_x_16) ;  /* 0x00000004003c8947 */ /* 0x000fea0003800000 */
[C---:B------:R-:W-:Y:S02]  /*0c20*/  FSETP.NEU.FTZ.AND P0, PT, |R0|.reuse, +INF , PT ;  /* 0x7f8000000000780b */ /* 0x040fe40003f1d200 */
[----:B------:R-:W-:Y:S02]  /*0c30*/  FSETP.NEU.FTZ.AND P2, PT, |R3|, +INF , PT ;  /* 0x7f8000000300780b */ /* 0x000fe40003f5d200 */
[----:B------:R-:W-:-:S11]  /*0c40*/  FSETP.NEU.FTZ.AND P1, PT, |R0|, +INF , PT ;  /* 0x7f8000000000780b */ /* 0x000fd60003f3d200 */
[----:B------:R-:W-:Y:S05]  /*0c50*/  @!P2 BRA !P0, `(.L_x_16) ;  /* 0x00000004002ca947 */ /* 0x000fea0004000000 */
[----:B------:R-:W-:-:S04]  /*0c60*/  LOP3.LUT P0, RZ, R0, 0x7fffffff, RZ, 0xc0, !PT ;  /* 0x7fffffff00ff7812 */ /* 0x000fc8000780c0ff */
[----:B------:R-:W-:-:S13]  /*0c70*/  PLOP3.LUT P0, PT, P2, P0, PT, 0x2f, 0xf2 ;  /* 0x0000000000f2781c */ /* 0x000fda0001700577 */
[----:B------:R-:W-:Y:S05]  /*0c80*/  @P0 BRA `(.L_x_17) ;  /* 0x0000000400180947 */ /* 0x000fea0003800000 */
[----:B------:R-:W-:-:S04]  /*0c90*/  LOP3.LUT P0, RZ, R17, 0x7fffffff, RZ, 0xc0, !PT ;  /* 0x7fffffff11ff7812 */ /* 0x000fc8000780c0ff */
[----:B------:R-:W-:-:S13]  /*0ca0*/  PLOP3.LUT P1, PT, P1, P0, PT, 0x2f, 0xf2 ;  /* 0x0000000000f2781c */ /* 0x000fda0000f20577 */
[----:B------:R-:W-:Y:S05]  /*0cb0*/  @P1 BRA `(.L_x_18) ;  /* 0x0000000400001947 */ /* 0x000fea0003800000 */
[----:B------:R-:W-:Y:S02]  /*0cc0*/  ISETP.GE.AND P0, PT, R18, RZ, PT ;  /* 0x000000ff1200720c */ /* 0x000fe40003f06270 */
[----:B------:R-:W-:-:S11]  /*0cd0*/  ISETP.GE.AND P1, PT, R19, RZ, PT ;  /* 0x000000ff1300720c */ /* 0x000fd60003f26270 */
[----:B------:R-:W-:Y:S01]  /*0ce0*/  @P0 MOV R14, RZ ;  /* 0x000000ff000e0202 */ /* 0x000fe20000000f00 */
[----:B------:R-:W-:Y:S02]  /*0cf0*/  @!P0 IMAD.MOV.U32 R14, RZ, RZ, -0x40 ;  /* 0xffffffc0ff0e8424 */ /* 0x000fe400078e00ff */
[----:B------:R-:W-:Y:S01]  /*0d00*/  @!P0 FFMA R0, R0, 1.84467440737095516160e+19, RZ ;  /* 0x5f80000000008823 */ /* 0x000fe200000000ff */
[----:B------:R-:W-:Y:S02]  /*0d10*/  @!P1 FFMA R17, R3, 1.84467440737095516160e+19, RZ ;  /* 0x5f80000003119823 */ /* 0x000fe400000000ff */
[----:B------:R-:W-:-:S07]  /*0d20*/  @!P1 IADD3 R14, PT, PT, R14, 0x40, RZ ;  /* 0x000000400e0e9810 */ /* 0x000fce0007ffe0ff */
.L_x_14:
[----:B------:R-:W-:Y:S01]  /*0d30*/  LEA R18, R13, 0xc0800000, 0x17 ;  /* 0xc08000000d127811 */ /* 0x000fe200078eb8ff */
[----:B------:R-:W-:Y:S01]  /*0d40*/  VIADD R16, R16, 0xffffff81 ;  /* 0xffffff8110107836 */ /* 0x000fe20000000000 */
[----:B------:R-:W-:Y:S02]  /*0d50*/  BSSY.RECONVERGENT B2, `(.L_x_19) ;  /* 0x0000035000027945 */ /* 0x000fe40003800200 */
[----:B------:R-:W-:Y:S01]  /*0d60*/  IADD3 R20, PT, PT, -R18, R17, RZ ;  /* 0x0000001112147210 */ /* 0x000fe20007ffe1ff */
[----:B------:R-:W-:-:S03]  /*0d70*/  IMAD R0, R16, -0x800000, R0 ;  /* 0xff80000010007824 */ /* 0x000fc600078e0200 */
[----:B------:R-:W0:Y:S01]  /*0d80*/  MUFU.RCP R18, R20 ;  /* 0x0000001400127308 */ /* 0x000e220000001000 */
[----:B------:R-:W-:-:S04]  /*0d90*/  FADD.FTZ R17, -R20, -RZ ;  /* 0x800000ff14117221 */ /* 0x000fc80000010100 */
[----:B0-----:R-:W-:-:S04]  /*0da0*/  FFMA R19, R18, R17, 1 ;  /* 0x3f80000012137423 */ /* 0x001fc80000000011 */
[----:B------:R-:W-:-:S04]  /*0db0*/  FFMA R19, R18, R19, R18 ;  /* 0x0000001312137223 */ /* 0x000fc80000000012 */
[----:B------:R-:W-:-:S04]  /*0dc0*/  FFMA R18, R0, R19, RZ ;  /* 0x0000001300127223 */ /* 0x000fc800000000ff */
[----:B------:R-:W-:-:S04]  /*0dd0*/  FFMA R21, R17, R18, R0 ;  /* 0x0000001211157223 */ /* 0x000fc80000000000 */
[----:B------:R-:W-:Y:S01]  /*0de0*/  FFMA R18, R19, R21, R18 ;  /* 0x0000001513127223 */ /* 0x000fe20000000012 */
[----:B------:R-:W-:-:S03]  /*0df0*/  IADD3 R21, PT, PT, R16, 0x7f, -R13 ;  /* 0x0000007f10157810 */ /* 0x000fc60007ffe80d */
[----:B------:R-:W-:Y:S01]  /*0e00*/  FFMA R17, R17, R18, R0 ;  /* 0x0000001211117223 */ /* 0x000fe20000000000 */
[----:B------:R-:W-:-:S03]  /*0e10*/  IADD3 R21, PT, PT, R21, R14, RZ ;  /* 0x0000000e15157210 */ /* 0x000fc60007ffe0ff */
[----:B------:R-:W-:-:S05]  /*0e20*/  FFMA R0, R19, R17, R18 ;  /* 0x0000001113007223 */ /* 0x000fca0000000012 */
[----:B------:R-:W-:-:S04]  /*0e30*/  SHF.R.U32.HI R13, RZ, 0x17, R0 ;  /* 0x00000017ff0d7819 */ /* 0x000fc80000011600 */
[----:B------:R-:W-:-:S04]  /*0e40*/  LOP3.LUT R13, R13, 0xff, RZ, 0xc0, !PT ;  /* 0x000000ff0d0d7812 */ /* 0x000fc800078ec0ff */
[----:B------:R-:W-:-:S05]  /*0e50*/  IADD3 R13, PT, PT, R13, R21, RZ ;  /* 0x000000150d0d7210 */ /* 0x000fca0007ffe0ff */
[----:B------:R-:W-:-:S05]  /*0e60*/  VIADD R14, R13, 0xffffffff ;  /* 0xffffffff0d0e7836 */ /* 0x000fca0000000000 */
[----:B------:R-:W-:-:S13]  /*0e70*/  ISETP.GE.U32.AND P0, PT, R14, 0xfe, PT ;  /* 0x000000fe0e00780c */ /* 0x000fda0003f06070 */
[----:B------:R-:W-:Y:S05]  /*0e80*/  @!P0 BRA `(.L_x_20) ;  /* 0x0000000000808947 */ /* 0x000fea0003800000 */
[----:B------:R-:W-:-:S13]  /*0e90*/  ISETP.GT.AND P0, PT, R13, 0xfe, PT ;  /* 0x000000fe0d00780c */ /* 0x000fda0003f04270 */
[----:B------:R-:W-:Y:S05]  /*0ea0*/  @P0 BRA `(.L_x_21) ;  /* 0x00000000006c0947 */ /* 0x000fea0003800000 */
[----:B------:R-:W-:-:S13]  /*0eb0*/  ISETP.GE.AND P0, PT, R13, 0x1, PT ;  /* 0x000000010d00780c */ /* 0x000fda0003f06270 */
[----:B------:R-:W-:Y:S05]  /*0ec0*/  @P0 BRA `(.L_x_22) ;  /* 0x0000000000740947 */ /* 0x000fea0003800000 */
[----:B------:R-:W-:Y:S02]  /*0ed0*/  ISETP.GE.AND P0, PT, R13, -0x18, PT ;  /* 0xffffffe80d00780c */ /* 0x000fe40003f06270 */
[----:B------:R-:W-:-:S11]  /*0ee0*/  LOP3.LUT R0, R0, 0x80000000, RZ, 0xc0, !PT ;  /* 0x8000000000007812 */ /* 0x000fd600078ec0ff */
[----:B------:R-:W-:Y:S05]  /*0ef0*/  @!P0 BRA `(.L_x_22) ;  /* 0x0000000000688947 */ /* 0x000fea0003800000 */
[-CC-:B------:R-:W-:Y:S01]  /*0f00*/  FFMA.RZ R14, R19, R17.reuse, R18.reuse ;  /* 0x00000011130e7223 */ /* 0x180fe2000000c012 */
[C---:B------:R-:W-:Y:S02]  /*0f10*/  ISETP.NE.AND P2, PT, R13.reuse, RZ, PT ;  /* 0x000000ff0d00720c */ /* 0x040fe40003f45270 */
[----:B------:R-:W-:Y:S02]  /*0f20*/  ISETP.NE.AND P0, PT, R13, RZ, PT ;  /* 0x000000ff0d00720c */ /* 0x000fe40003f05270 */
[----:B------:R-:W-:Y:S01]  /*0f30*/  LOP3.LUT R16, R14, 0x7fffff, RZ, 0xc0, !PT ;  /* 0x007fffff0e107812 */ /* 0x000fe200078ec0ff */
[CCC-:B------:R-:W-:Y:S01]  /*0f40*/  FFMA.RP R14, R19.reuse, R17.reuse, R18.reuse ;  /* 0x00000011130e7223 */ /* 0x1c0fe20000008012 */
[----:B------:R-:W-:Y:S01]  /*0f50*/  FFMA.RM R17, R19, R17, R18 ;  /* 0x0000001113117223 */ /* 0x000fe20000004012 */
[----:B------:R-:W-:Y:S02]  /*0f60*/  IADD3 R19, PT, PT, R13, 0x20, RZ ;  /* 0x000000200d137810 */ /* 0x000fe40007ffe0ff */
[----:B------:R-:W-:-:S02]  /*0f70*/  LOP3.LUT R16, R16, 0x800000, RZ, 0xfc, !PT ;  /* 0x0080000010107812 */ /* 0x000fc400078efcff */
[----:B------:R-:W-:Y:S02]  /*0f80*/  IADD3 R13, PT, PT, -R13, RZ, RZ ;  /* 0x000000ff0d0d7210 */ /* 0x000fe40007ffe1ff */
[----:B------:R-:W-:Y:S02]  /*0f90*/  SHF.L.U32 R19, R16, R19, RZ ;  /* 0x0000001310137219 */ /* 0x000fe400000006ff */
[----:B------:R-:W-:Y:S02]  /*0fa0*/  FSETP.NEU.FTZ.AND P1, PT, R14, R17, PT ;  /* 0x000000110e00720b */ /* 0x000fe40003f3d000 */
[----:B------:R-:W-:Y:S02]  /*0fb0*/  SEL R13, R13, RZ, P2 ;  /* 0x000000ff0d0d7207 */ /* 0x000fe40001000000 */
[----:B------:R-:W-:Y:S02]  /*0fc0*/  ISETP.NE.AND P0, PT, R19, RZ, P0 ;  /* 0x000000ff1300720c */ /* 0x000fe40000705270 */
[----:B------:R-:W-:-:S02]  /*0fd0*/  SHF.R.U32.HI R13, RZ, R13, R16 ;  /* 0x0000000dff0d7219 */ /* 0x000fc40000011610 */
[----:B------:R-:W-:Y:S02]  /*0fe0*/  PLOP3.LUT P0, PT, P1, P0, PT, 0xf8, 0x8f ;  /* 0x00000000008f781c */ /* 0x000fe40000f01f70 */
[----:B------:R-:W-:Y:S02]  /*0ff0*/  SHF.R.U32.HI R17, RZ, 0x1, R13 ;  /* 0x00000001ff117819 */ /* 0x000fe4000001160d */
[----:B------:R-:W-:-:S04]  /*1000*/  SEL R14, RZ, 0x1, !P0 ;  /* 0x00000001ff0e7807 */ /* 0x000fc80004000000 */
[----:B------:R-:W-:-:S04]  /*1010*/  LOP3.LUT R14, R14, 0x1, R17, 0xf8, !PT ;  /* 0x000000010e0e7812 */ /* 0x000fc800078ef811 */
[----:B------:R-:W-:-:S05]  /*1020*/  LOP3.LUT R14, R14, R13, RZ, 0xc0, !PT ;  /* 0x0000000d0e0e7212 */ /* 0x000fca00078ec0ff */
[----:B------:R-:W-:-:S05]  /*1030*/  IMAD.IADD R17, R17, 0x1, R14 ;  /* 0x0000000111117824 */ /* 0x000fca00078e020e */
[----:B------:R-:W-:Y:S01]  /*1040*/  LOP3.LUT R0, R17, R0, RZ, 0xfc, !PT ;  /* 0x0000000011007212 */ /* 0x000fe200078efcff */
[----:B------:R-:W-:Y:S06]  /*1050*/  BRA `(.L_x_22) ;  /* 0x0000000000107947 */ /* 0x000fec0003800000 */
.L_x_21:
[----:B------:R-:W-:-:S04]  /*1060*/  LOP3.LUT R0, R0, 0x80000000, RZ, 0xc0, !PT ;  /* 0x8000000000007812 */ /* 0x000fc800078ec0ff */
[----:B------:R-:W-:Y:S01]  /*1070*/  LOP3.LUT R0, R0, 0x7f800000, RZ, 0xfc, !PT ;  /* 0x7f80000000007812 */ /* 0x000fe200078efcff */
[----:B------:R-:W-:Y:S06]  /*1080*/  BRA `(.L_x_22) ;  /* 0x0000000000047947 */ /* 0x000fec0003800000 */
.L_x_20:
[----:B------:R-:W-:-:S07]  /*1090*/  LEA R0, R21, R0, 0x17 ;  /* 0x0000000015007211 */ /* 0x000fce00078eb8ff */
.L_x_22:
[----:B------:R-:W-:Y:S05]  /*10a0*/  BSYNC.RECONVERGENT B2 ;  /* 0x0000000000027941 */ /* 0x000fea0003800200 */
.L_x_19:
[----:B------:R-:W-:Y:S05]  /*10b0*/  BRA `(.L_x_23) ;  /* 0x0000000000207947 */ /* 0x000fea0003800000 */
.L_x_18:
[----:B------:R-:W-:-:S04]  /*10c0*/  LOP3.LUT R0, R17, 0x80000000, R0, 0x48, !PT ;  /* 0x8000000011007812 */ /* 0x000fc800078e4800 */
[----:B------:R-:W-:Y:S01]  /*10d0*/  LOP3.LUT R0, R0, 0x7f800000, RZ, 0xfc, !PT ;  /* 0x7f80000000007812 */ /* 0x000fe200078efcff */
[----:B------:R-:W-:Y:S06]  /*10e0*/  BRA `(.L_x_23) ;  /* 0x0000000000147947 */ /* 0x000fec0003800000 */
.L_x_17:
[----:B------:R-:W-:Y:S01]  /*10f0*/  LOP3.LUT R0, R17, 0x80000000, R0, 0x48, !PT ;  /* 0x8000000011007812 */ /* 0x000fe200078e4800 */
[----:B------:R-:W-:Y:S06]  /*1100*/  BRA `(.L_x_23) ;  /* 0x00000000000c7947 */ /* 0x000fec0003800000 */
.L_x_16:
[----:B------:R-:W0:Y:S01]  /*1110*/  MUFU.RSQ R0, -QNAN ;  /* 0xffc0000000007908 */ /* 0x000e220000001400 */
[----:B------:R-:W-:Y:S05]  /*1120*/  BRA `(.L_x_23) ;  /* 0x0000000000047947 */ /* 0x000fea0003800000 */
.L_x_15:
[----:B------:R-:W-:-:S07]  /*1130*/  FADD.FTZ R0, R0, R3 ;  /* 0x0000000300007221 */ /* 0x000fce0000010000 */
.L_x_23:
[----:B------:R-:W-:Y:S05]  /*1140*/  BSYNC.RECONVERGENT B1 ;  /* 0x0000000000017941 */ /* 0x000fea0003800200 */
.L_x_13:
[----:B------:R-:W-:-:S04]  /*1150*/  HFMA2 R13, -RZ, RZ, 0, 0 ;  /* 0x00000000ff0d7431 */ /* 0x000fc800000001ff */
[----:B0-----:R-:W-:Y:S05]  /*1160*/  RET.REL.NODEC R12 `(_Z10heatKernelPfjjfff) ;  /* 0xffffffec0ca47950 */ /* 0x001fea0003c3ffff */
.L_x_24:
[----:B------:R-:W-:-:S00]  /*1170*/  BRA `(.L_x_24) ;  /* 0xfffffffc00fc7947 */ /* 0x000fc0000383ffff */
[----:B------:R-:W-:-:S00]  /*1180*/  NOP ;  /* 0x0000000000007918 */ /* 0x000fc00000000000 */
[----:B------:R-:W-:-:S00]  /*1190*/  NOP ;  /* 0x0000000000007918 */ /* 0x000fc00000000000 */
[----:B------:R-:W-:-:S00]  /*11a0*/  NOP ;  /* 0x0000000000007918 */ /* 0x000fc00000000000 */
[----:B------:R-:W-:-:S00]  /*11b0*/  NOP ;  /* 0x0000000000007918 */ /* 0x000fc00000000000 */
[----:B------:R-:W-:-:S00]  /*11c0*/  NOP ;  /* 0x0000000000007918 */ /* 0x000fc00000000000 */
[----:B------:R-:W-:-:S00]  /*11d0*/  NOP ;  /* 0x0000000000007918 */ /* 0x000fc00000000000 */
[----:B------:R-:W-:-:S00]  /*11e0*/  NOP ;  /* 0x0000000000007918 */ /* 0x000fc00000000000 */
[----:B------:R-:W-:-:S00]  /*11f0*/  NOP ;  /* 0x0000000000007918 */ /* 0x000fc00000000000 */
.L_x_25:


//--------------------- .nv.shared.reserved.0     --------------------------
	.section	.nv.shared.reserved.0,"aw",@nobits
	.weak		__nv_reservedSMEM_offset_0_alias
	.size		__nv_reservedSMEM_offset_0_alias, 0, 64
	.other		__nv_reservedSMEM_offset_0_alias,@"STO_CUDA_RESERVED_SHARED STV_DEFAULT"
__nv_reservedSMEM_offset_0_alias:
	.zero		0
	.zero		64


//--------------------- .nv.constant0._Z10heatKernelPfjjfff --------------------------
	.section	.nv.constant0._Z10heatKernelPfjjfff,"a",@progbits
	.sectionflags	@""
	.align	4
.nv.constant0._Z10heatKernelPfjjfff:
	.zero		924


//--------------------- SYMBOLS --------------------------

	.type		.nv.reservedSmem.offset0,@object
	.size		.nv.reservedSmem.offset0,0x4
